//
// Generated by NVIDIA NVVM Compiler
//
// Compiler Build ID: CL-36424714
// Cuda compilation tools, release 13.0, V13.0.88
// Based on NVVM 20.0.0
//

.version 9.0
.target sm_100
.address_size 64

	// .globl	_Z12maxwell_stepPfS_f

.visible .entry _Z12maxwell_stepPfS_f(
	.param .u64 .ptr .align 1 _Z12maxwell_stepPfS_f_param_0,
	.param .u64 .ptr .align 1 _Z12maxwell_stepPfS_f_param_1,
	.param .f32 _Z12maxwell_stepPfS_f_param_2
)
{
	.reg .pred 	%p<2>;
	.reg .b32 	%r<5>;
	.reg .b32 	%f<3>;
	.reg .b64 	%rd<8>;

	ld.param.u64 	%rd3, [_Z12maxwell_stepPfS_f_param_0];
	ld.param.u64 	%rd2, [_Z12maxwell_stepPfS_f_param_1];
	ld.param.f32 	%f1, [_Z12maxwell_stepPfS_f_param_2];
	cvta.to.global.u64 	%rd1, %rd3;
	mov.u32 	%r2, %tid.x;
	mov.u32 	%r3, %ctaid.x;
	mov.u32 	%r4, %ntid.x;
	mad.lo.s32 	%r1, %r3, %r4, %r2;
	setp.ne.s32 	%p1, %r1, 0;
	@%p1 bra 	$L__BB0_2;
	st.global.f32 	[%rd1], %f1;
	bra.uni 	$L__BB0_3;
$L__BB0_2:
	cvta.to.global.u64 	%rd4, %rd2;
	mul.wide.s32 	%rd5, %r1, 4;
	add.s64 	%rd6, %rd4, %rd5;
	ld.global.f32 	%f2, [%rd6+-4];
	add.s64 	%rd7, %rd1, %rd5;
	st.global.f32 	[%rd7], %f2;
$L__BB0_3:
	ret;

}


// ===== COMPILED SASS (sm_100) =====

	.target	sm_100

	.elftype	@"ET_EXEC"


//--------------------- .note.nv.tkinfo           --------------------------
	.section	.note.nv.tkinfo,"",@"SHT_NOTE"
	.sectionflags	@"SHF_NOTE_NV_TKINFO"
	.tkinfo
        /*0018*/ 	.word	0x00000002
        /*0030*/ 	.string	""
        /*0030*/ 	.string	"ptxas"
        /*0030*/ 	.string	"Cuda compilation tools, release 13.0, V13.0.88"
        /*0030*/ 	.string	"Build cuda_13.0.r13.0/compiler.36424714_0"
        /*0030*/ 	.string	"-arch sm_100 -m 64 "



//--------------------- .note.nv.cuinfo           --------------------------
	.section	.note.nv.cuinfo,"",@"SHT_NOTE"
	.sectionflags	@"SHF_NOTE_NV_CUINFO"
        /*0018*/ 	.short	0x0002
        /*001a*/ 	.short	0x0064
        /*001c*/ 	.short	0x0082
	.zero		2


//--------------------- .nv.info                  --------------------------
	.section	.nv.info,"",@"SHT_CUDA_INFO"
	.align	4


	//----- nvinfo : EIATTR_REGCOUNT
	.align		4
        /*0000*/ 	.byte	0x04, 0x2f
        /*0002*/ 	.short	(.L_1 - .L_0)
	.align		4
.L_0:
        /*0004*/ 	.word	index@(_Z12maxwell_stepPfS_f)
        /*0008*/ 	.word	0x0000000a


	//----- nvinfo : EIATTR_FRAME_SIZE
	.align		4
.L_1:
        /*000c*/ 	.byte	0x04, 0x11
        /*000e*/ 	.short	(.L_3 - .L_2)
	.align		4
.L_2:
        /*0010*/ 	.word	index@(_Z12maxwell_stepPfS_f)
        /*0014*/ 	.word	0x00000000


	//----- nvinfo : EIATTR_MIN_STACK_SIZE
	.align		4
.L_3:
        /*0018*/ 	.byte	0x04, 0x12
        /*001a*/ 	.short	(.L_5 - .L_4)
	.align		4
.L_4:
        /*001c*/ 	.word	index@(_Z12maxwell_stepPfS_f)
        /*0020*/ 	.word	0x00000000
.L_5:


//--------------------- .nv.compat                --------------------------
	.section	.nv.compat,"",@"SHT_CUDA_COMPAT_INFO"
	.align	4
        /*0000*/ 	.byte	0x02, 0x09, 0x00, 0x00, 0x02, 0x02, 0x01, 0x00, 0x02, 0x05, 0x05, 0x00, 0x03, 0x07, 0x01, 0x01
        /*0010*/ 	.byte	0x02, 0x03, 0x00, 0x00, 0x02, 0x06, 0x01, 0x00, 0x04, 0x0b, 0x08, 0x00, 0x09, 0x00, 0x00, 0x00
        /*0020*/ 	.byte	0x00, 0x00, 0x00, 0x00


//--------------------- .nv.info._Z12maxwell_stepPfS_f --------------------------
	.section	.nv.info._Z12maxwell_stepPfS_f,"",@"SHT_CUDA_INFO"
	.sectionflags	@""
	.align	4


	//----- nvinfo : EIATTR_CUDA_API_VERSION
	.align		4
        /*0000*/ 	.byte	0x04, 0x37
        /*0002*/ 	.short	(.L_7 - .L_6)
.L_6:
        /*0004*/ 	.word	0x00000082


	//----- nvinfo : EIATTR_KPARAM_INFO
	.align		4
.L_7:
        /*0008*/ 	.byte	0x04, 0x17
        /*000a*/ 	.short	(.L_9 - .L_8)
.L_8:
        /*000c*/ 	.word	0x00000000
        /*0010*/ 	.short	0x0002
        /*0012*/ 	.short	0x0010
        /*0014*/ 	.byte	0x00, 0xf0, 0x11, 0x00


	//----- nvinfo : EIATTR_KPARAM_INFO
	.align		4
.L_9:
        /*0018*/ 	.byte	0x04, 0x17
        /*001a*/ 	.short	(.L_11 - .L_10)
.L_10:
        /*001c*/ 	.word	0x00000000
        /*0020*/ 	.short	0x0001
        /*0022*/ 	.short	0x0008
        /*0024*/ 	.byte	0x00, 0xf5, 0x21, 0x00


	//----- nvinfo : EIATTR_KPARAM_INFO
	.align		4
.L_11:
        /*0028*/ 	.byte	0x04, 0x17
        /*002a*/ 	.short	(.L_13 - .L_12)
.L_12:
        /*002c*/ 	.word	0x00000000
        /*0030*/ 	.short	0x0000
        /*0032*/ 	.short	0x0000
        /*0034*/ 	.byte	0x00, 0xf5, 0x21, 0x00


	//----- nvinfo : EIATTR_SPARSE_MMA_MASK
	.align		4
.L_13:
        /*0038*/ 	.byte	0x03, 0x50
        /*003a*/ 	.short	0x0000


	//----- nvinfo : EIATTR_MAXREG_COUNT
	.align		4
        /*003c*/ 	.byte	0x03, 0x1b
        /*003e*/ 	.short	0x00ff


	//----- nvinfo : EIATTR_MERCURY_ISA_VERSION
	.align		4
        /*0040*/ 	.byte	0x03, 0x5f
        /*0042*/ 	.short	0x0101


	//----- nvinfo : EIATTR_VRC_CTA_INIT_COUNT
	.align		4
        /*0044*/ 	.byte	0x02, 0x4a
	.zero		1
	.zero		1


	//----- nvinfo : EIATTR_EXIT_INSTR_OFFSETS
	.align		4
        /*0048*/ 	.byte	0x04, 0x1c
        /*004a*/ 	.short	(.L_15 - .L_14)


	//   ....[0]....
.L_14:
        /*004c*/ 	.word	0x000000a0


	//   ....[1]....
        /*0050*/ 	.word	0x00000110


	//----- nvinfo : EIATTR_CBANK_PARAM_SIZE
	.align		4
.L_15:
        /*0054*/ 	.byte	0x03, 0x19
        /*0056*/ 	.short	0x0014


	//----- nvinfo : EIATTR_PARAM_CBANK
	.align		4
        /*0058*/ 	.byte	0x04, 0x0a
        /*005a*/ 	.short	(.L_17 - .L_16)
	.align		4
.L_16:
        /*005c*/ 	.word	index@(.nv.constant0._Z12maxwell_stepPfS_f)
        /*0060*/ 	.short	0x0380
        /*0062*/ 	.short	0x0014


	//----- nvinfo : EIATTR_SW_WAR
	.align		4
.L_17:
        /*0064*/ 	.byte	0x04, 0x36
        /*0066*/ 	.short	(.L_19 - .L_18)
.L_18:
        /*0068*/ 	.word	0x00000008
.L_19:


//--------------------- .nv.callgraph             --------------------------
	.section	.nv.callgraph,"",@"SHT_CUDA_CALLGRAPH"
	.align	4
	.sectionentsize	8
	.align		4
        /*0000*/ 	.word	0x00000000
	.align		4
        /*0004*/ 	.word	0xffffffff
	.align		4
        /*0008*/ 	.word	0x00000000
	.align		4
        /*000c*/ 	.word	0xfffffffe
	.align		4
        /*0010*/ 	.word	0x00000000
	.align		4
        /*0014*/ 	.word	0xfffffffd
	.align		4
        /*0018*/ 	.word	0x00000000
	.align		4
        /*001c*/ 	.word	0xfffffffc


//--------------------- .text._Z12maxwell_stepPfS_f --------------------------
	.section	.text._Z12maxwell_stepPfS_f,"ax",@progbits
	.align	128
        .global         _Z12maxwell_stepPfS_f
        .type           _Z12maxwell_stepPfS_f,@function
        .size           _Z12maxwell_stepPfS_f,(.L_x_1 - _Z12maxwell_stepPfS_f)
        .other          _Z12maxwell_stepPfS_f,@"STO_CUDA_ENTRY STV_DEFAULT"
_Z12maxwell_stepPfS_f:
.text._Z12maxwell_stepPfS_f:
[----:B------:R-:W-:Y:S01]  /*0000*/  LDC R1, c[0x0][0x37c] ;  /* 0x0000df00ff017b82 */ /* 0x000fe20000000800 */
[----:B------:R-:W0:Y:S07]  /*0010*/  S2R R7, SR_TID.X ;  /* 0x0000000000077919 */ /* 0x000e2e0000002100 */
[----:B------:R-:W0:Y:S08]  /*0020*/  S2UR UR4, SR_CTAID.X ;  /* 0x00000000000479c3 */ /* 0x000e300000002500 */
[----:B------:R-:W0:Y:S02]  /*0030*/  LDC R0, c[0x0][0x360] ;  /* 0x0000d800ff007b82 */ /* 0x000e240000000800 */
[----:B0-----:R-:W-:Y:S01]  /*0040*/  IMAD R7, R0, UR4, R7 ;  /* 0x0000000400077c24 */ /* 0x001fe2000f8e0207 */
[----:B------:R-:W0:Y:S04]  /*0050*/  LDCU.64 UR4, c[0x0][0x358] ;  /* 0x00006b00ff0477ac */ /* 0x000e280008000a00 */
[----:B------:R-:W-:-:S13]  /*0060*/  ISETP.NE.AND P0, PT, R7, RZ, PT ;  /* 0x000000ff0700720c */ /* 0x000fda0003f05270 */
[----:B------:R-:W0:Y:S08]  /*0070*/  @!P0 LDC R5, c[0x0][0x390] ;  /* 0x0000e400ff058b82 */ /* 0x000e300000000800 */
[----:B------:R-:W0:Y:S02]  /*0080*/  @!P0 LDC.64 R2, c[0x0][0x380] ;  /* 0x0000e000ff028b82 */ /* 0x000e240000000a00 */
[----:B0-----:R0:W-:Y:S01]  /*0090*/  @!P0 STG.E desc[UR4][R2.64], R5 ;  /* 0x0000000502008986 */ /* 0x0011e2000c101904 */
[----:B------:R-:W-:Y:S05]  /*00a0*/  @!P0 EXIT ;  /* 0x000000000000894d */ /* 0x000fea0003800000 */
[----:B0-----:R-:W0:Y:S08]  /*00b0*/  LDC.64 R2, c[0x0][0x388] ;  /* 0x0000e200ff027b82 */ /* 0x001e300000000a00 */
[----:B------:R-:W1:Y:S01]  /*00c0*/  LDC.64 R4, c[0x0][0x380] ;  /* 0x0000e000ff047b82 */ /* 0x000e620000000a00 */
[----:B0-----:R-:W-:-:S06]  /*00d0*/  IMAD.WIDE R2, R7, 0x4, R2 ;  /* 0x0000000407027825 */ /* 0x001fcc00078e0202 */
[----:B------:R-:W2:Y:S01]  /*00e0*/  LDG.E R3, desc[UR4][R2.64+-0x4] ;  /* 0xfffffc0402037981 */ /* 0x000ea2000c1e1900 */
[----:B-1----:R-:W-:-:S05]  /*00f0*/  IMAD.WIDE R4, R7, 0x4, R4 ;  /* 0x0000000407047825 */ /* 0x002fca00078e0204 */
[----:B--2---:R-:W-:Y:S01]  /*0100*/  STG.E desc[UR4][R4.64], R3 ;  /* 0x0000000304007986 */ /* 0x004fe2000c101904 */
[----:B------:R-:W-:Y:S05]  /*0110*/  EXIT ;  /* 0x000000000000794d */ /* 0x000fea0003800000 */
.L_x_0:
[----:B------:R-:W-:-:S00]  /*0120*/  BRA `(.L_x_0) ;  /* 0xfffffffc00fc7947 */ /* 0x000fc0000383ffff */
[----:B------:R-:W-:-:S00]  /*0130*/  NOP ;  /* 0x0000000000007918 */ /* 0x000fc00000000000 */
        /* <DEDUP_REMOVED lines=12> */
.L_x_1:


//--------------------- .nv.shared.reserved.0     --------------------------
	.section	.nv.shared.reserved.0,"aw",@nobits
	.weak		__nv_reservedSMEM_offset_0_alias
	.size		__nv_reservedSMEM_offset_0_alias, 0, 64
	.other		__nv_reservedSMEM_offset_0_alias,@"STO_CUDA_RESERVED_SHARED STV_DEFAULT"
__nv_reservedSMEM_offset_0_alias:
	.zero		0
	.zero		64


//--------------------- .nv.constant0._Z12maxwell_stepPfS_f --------------------------
	.section	.nv.constant0._Z12maxwell_stepPfS_f,"a",@progbits
	.sectionflags	@""
	.align	4
.nv.constant0._Z12maxwell_stepPfS_f:
	.zero		916


//--------------------- SYMBOLS --------------------------

	.type		.nv.reservedSmem.offset0,@object
	.size		.nv.reservedSmem.offset0,0x4
